//
// Generated by NVIDIA NVVM Compiler
//
// Compiler Build ID: CL-36424714
// Cuda compilation tools, release 13.0, V13.0.88
// Based on NVVM 20.0.0
//

.version 9.0
.target sm_100
.address_size 64

	// .globl	_Z19matrixMultiplyTiledPfS_S_iiiiii
// _ZZ19matrixMultiplyTiledPfS_S_iiiiiiE4ds_A has been demoted
// _ZZ19matrixMultiplyTiledPfS_S_iiiiiiE4ds_B has been demoted

.visible .entry _Z19matrixMultiplyTiledPfS_S_iiiiii(
	.param .u64 .ptr .align 1 _Z19matrixMultiplyTiledPfS_S_iiiiii_param_0,
	.param .u64 .ptr .align 1 _Z19matrixMultiplyTiledPfS_S_iiiiii_param_1,
	.param .u64 .ptr .align 1 _Z19matrixMultiplyTiledPfS_S_iiiiii_param_2,
	.param .u32 _Z19matrixMultiplyTiledPfS_S_iiiiii_param_3,
	.param .u32 _Z19matrixMultiplyTiledPfS_S_iiiiii_param_4,
	.param .u32 _Z19matrixMultiplyTiledPfS_S_iiiiii_param_5,
	.param .u32 _Z19matrixMultiplyTiledPfS_S_iiiiii_param_6,
	.param .u32 _Z19matrixMultiplyTiledPfS_S_iiiiii_param_7,
	.param .u32 _Z19matrixMultiplyTiledPfS_S_iiiiii_param_8
)
{
	.reg .pred 	%p<12>;
	.reg .b32 	%r<49>;
	.reg .b32 	%f<63>;
	.reg .b64 	%rd<13>;
	// demoted variable
	.shared .align 4 .b8 _ZZ19matrixMultiplyTiledPfS_S_iiiiiiE4ds_A[1024];
	// demoted variable
	.shared .align 4 .b8 _ZZ19matrixMultiplyTiledPfS_S_iiiiiiE4ds_B[1024];
	ld.param.u64 	%rd3, [_Z19matrixMultiplyTiledPfS_S_iiiiii_param_0];
	ld.param.u64 	%rd4, [_Z19matrixMultiplyTiledPfS_S_iiiiii_param_1];
	ld.param.u64 	%rd5, [_Z19matrixMultiplyTiledPfS_S_iiiiii_param_2];
	ld.param.u32 	%r24, [_Z19matrixMultiplyTiledPfS_S_iiiiii_param_3];
	ld.param.u32 	%r25, [_Z19matrixMultiplyTiledPfS_S_iiiiii_param_4];
	ld.param.u32 	%r26, [_Z19matrixMultiplyTiledPfS_S_iiiiii_param_5];
	ld.param.u32 	%r27, [_Z19matrixMultiplyTiledPfS_S_iiiiii_param_6];
	ld.param.u32 	%r28, [_Z19matrixMultiplyTiledPfS_S_iiiiii_param_7];
	ld.param.u32 	%r29, [_Z19matrixMultiplyTiledPfS_S_iiiiii_param_8];
	mov.u32 	%r30, %ctaid.x;
	mov.u32 	%r31, %ctaid.y;
	mov.u32 	%r44, %tid.x;
	mov.u32 	%r46, %tid.y;
	shl.b32 	%r32, %r31, 4;
	add.s32 	%r3, %r32, %r46;
	shl.b32 	%r4, %r30, 4;
	add.s32 	%r5, %r4, %r44;
	setp.lt.s32 	%p1, %r25, -14;
	mov.f32 	%f62, 0f00000000;
	@%p1 bra 	$L__BB0_7;
	add.s32 	%r33, %r25, -1;
	shr.s32 	%r34, %r33, 31;
	shr.u32 	%r35, %r34, 28;
	add.s32 	%r36, %r33, %r35;
	shr.s32 	%r37, %r36, 4;
	neg.s32 	%r48, %r37;
	shl.b32 	%r38, %r46, 6;
	mov.u32 	%r39, _ZZ19matrixMultiplyTiledPfS_S_iiiiiiE4ds_A;
	add.s32 	%r6, %r39, %r38;
	shl.b32 	%r40, %r44, 2;
	add.s32 	%r7, %r6, %r40;
	mov.u32 	%r41, _ZZ19matrixMultiplyTiledPfS_S_iiiiiiE4ds_B;
	add.s32 	%r9, %r41, %r40;
	add.s32 	%r8, %r9, %r38;
	mad.lo.s32 	%r42, %r46, %r27, %r44;
	add.s32 	%r47, %r42, %r4;
	shl.b32 	%r12, %r27, 4;
	mad.lo.s32 	%r45, %r25, %r3, %r44;
	cvta.to.global.u64 	%rd1, %rd3;
	cvta.to.global.u64 	%rd2, %rd4;
	mov.f32 	%f62, 0f00000000;
$L__BB0_2:
	setp.ge.s32 	%p2, %r3, %r24;
	setp.ge.s32 	%p3, %r44, %r25;
	mov.f32 	%f60, 0f00000000;
	or.pred  	%p4, %p2, %p3;
	@%p4 bra 	$L__BB0_4;
	mul.wide.s32 	%rd6, %r45, 4;
	add.s64 	%rd7, %rd1, %rd6;
	ld.global.f32 	%f60, [%rd7];
$L__BB0_4:
	setp.ge.s32 	%p5, %r5, %r27;
	st.shared.f32 	[%r7], %f60;
	setp.ge.s32 	%p6, %r46, %r26;
	mov.f32 	%f61, 0f00000000;
	or.pred  	%p7, %p6, %p5;
	@%p7 bra 	$L__BB0_6;
	mul.wide.s32 	%rd8, %r47, 4;
	add.s64 	%rd9, %rd2, %rd8;
	ld.global.f32 	%f61, [%rd9];
$L__BB0_6:
	st.shared.f32 	[%r8], %f61;
	bar.sync 	0;
	ld.shared.f32 	%f12, [%r6];
	ld.shared.f32 	%f13, [%r9];
	fma.rn.f32 	%f14, %f12, %f13, %f62;
	ld.shared.f32 	%f15, [%r6+4];
	ld.shared.f32 	%f16, [%r9+64];
	fma.rn.f32 	%f17, %f15, %f16, %f14;
	ld.shared.f32 	%f18, [%r6+8];
	ld.shared.f32 	%f19, [%r9+128];
	fma.rn.f32 	%f20, %f18, %f19, %f17;
	ld.shared.f32 	%f21, [%r6+12];
	ld.shared.f32 	%f22, [%r9+192];
	fma.rn.f32 	%f23, %f21, %f22, %f20;
	ld.shared.f32 	%f24, [%r6+16];
	ld.shared.f32 	%f25, [%r9+256];
	fma.rn.f32 	%f26, %f24, %f25, %f23;
	ld.shared.f32 	%f27, [%r6+20];
	ld.shared.f32 	%f28, [%r9+320];
	fma.rn.f32 	%f29, %f27, %f28, %f26;
	ld.shared.f32 	%f30, [%r6+24];
	ld.shared.f32 	%f31, [%r9+384];
	fma.rn.f32 	%f32, %f30, %f31, %f29;
	ld.shared.f32 	%f33, [%r6+28];
	ld.shared.f32 	%f34, [%r9+448];
	fma.rn.f32 	%f35, %f33, %f34, %f32;
	ld.shared.f32 	%f36, [%r6+32];
	ld.shared.f32 	%f37, [%r9+512];
	fma.rn.f32 	%f38, %f36, %f37, %f35;
	ld.shared.f32 	%f39, [%r6+36];
	ld.shared.f32 	%f40, [%r9+576];
	fma.rn.f32 	%f41, %f39, %f40, %f38;
	ld.shared.f32 	%f42, [%r6+40];
	ld.shared.f32 	%f43, [%r9+640];
	fma.rn.f32 	%f44, %f42, %f43, %f41;
	ld.shared.f32 	%f45, [%r6+44];
	ld.shared.f32 	%f46, [%r9+704];
	fma.rn.f32 	%f47, %f45, %f46, %f44;
	ld.shared.f32 	%f48, [%r6+48];
	ld.shared.f32 	%f49, [%r9+768];
	fma.rn.f32 	%f50, %f48, %f49, %f47;
	ld.shared.f32 	%f51, [%r6+52];
	ld.shared.f32 	%f52, [%r9+832];
	fma.rn.f32 	%f53, %f51, %f52, %f50;
	ld.shared.f32 	%f54, [%r6+56];
	ld.shared.f32 	%f55, [%r9+896];
	fma.rn.f32 	%f56, %f54, %f55, %f53;
	ld.shared.f32 	%f57, [%r6+60];
	ld.shared.f32 	%f58, [%r9+960];
	fma.rn.f32 	%f62, %f57, %f58, %f56;
	bar.sync 	0;
	add.s32 	%r48, %r48, 1;
	add.s32 	%r47, %r47, %r12;
	add.s32 	%r46, %r46, 16;
	add.s32 	%r45, %r45, 16;
	add.s32 	%r44, %r44, 16;
	setp.ne.s32 	%p8, %r48, 1;
	@%p8 bra 	$L__BB0_2;
$L__BB0_7:
	setp.ge.s32 	%p9, %r3, %r28;
	setp.ge.s32 	%p10, %r5, %r29;
	or.pred  	%p11, %p9, %p10;
	@%p11 bra 	$L__BB0_9;
	mad.lo.s32 	%r43, %r29, %r3, %r5;
	cvta.to.global.u64 	%rd10, %rd5;
	mul.wide.u32 	%rd11, %r43, 4;
	add.s64 	%rd12, %rd10, %rd11;
	st.global.f32 	[%rd12], %f62;
$L__BB0_9:
	ret;

}


// ===== COMPILED SASS (sm_100) =====

	.target	sm_100

	.elftype	@"ET_EXEC"


//--------------------- .note.nv.tkinfo           --------------------------
	.section	.note.nv.tkinfo,"",@"SHT_NOTE"
	.sectionflags	@"SHF_NOTE_NV_TKINFO"
	.tkinfo
        /*0018*/ 	.word	0x00000002
        /*0030*/ 	.string	""
        /*0030*/ 	.string	"ptxas"
        /*0030*/ 	.string	"Cuda compilation tools, release 13.0, V13.0.88"
        /*0030*/ 	.string	"Build cuda_13.0.r13.0/compiler.36424714_0"
        /*0030*/ 	.string	"-arch sm_100 -m 64 "



//--------------------- .note.nv.cuinfo           --------------------------
	.section	.note.nv.cuinfo,"",@"SHT_NOTE"
	.sectionflags	@"SHF_NOTE_NV_CUINFO"
        /*0018*/ 	.short	0x0002
        /*001a*/ 	.short	0x0064
        /*001c*/ 	.short	0x0082
	.zero		2


//--------------------- .nv.info                  --------------------------
	.section	.nv.info,"",@"SHT_CUDA_INFO"
	.align	4


	//----- nvinfo : EIATTR_REGCOUNT
	.align		4
        /*0000*/ 	.byte	0x04, 0x2f
        /*0002*/ 	.short	(.L_1 - .L_0)
	.align		4
.L_0:
        /*0004*/ 	.word	index@(_Z19matrixMultiplyTiledPfS_S_iiiiii)
        /*0008*/ 	.word	0x00000020


	//----- nvinfo : EIATTR_FRAME_SIZE
	.align		4
.L_1:
        /*000c*/ 	.byte	0x04, 0x11
        /*000e*/ 	.short	(.L_3 - .L_2)
	.align		4
.L_2:
        /*0010*/ 	.word	index@(_Z19matrixMultiplyTiledPfS_S_iiiiii)
        /*0014*/ 	.word	0x00000000


	//----- nvinfo : EIATTR_MIN_STACK_SIZE
	.align		4
.L_3:
        /*0018*/ 	.byte	0x04, 0x12
        /*001a*/ 	.short	(.L_5 - .L_4)
	.align		4
.L_4:
        /*001c*/ 	.word	index@(_Z19matrixMultiplyTiledPfS_S_iiiiii)
        /*0020*/ 	.word	0x00000000
.L_5:


//--------------------- .nv.compat                --------------------------
	.section	.nv.compat,"",@"SHT_CUDA_COMPAT_INFO"
	.align	4
        /*0000*/ 	.byte	0x02, 0x09, 0x00, 0x00, 0x02, 0x02, 0x01, 0x00, 0x02, 0x05, 0x05, 0x00, 0x03, 0x07, 0x01, 0x01
        /*0010*/ 	.byte	0x02, 0x03, 0x00, 0x00, 0x02, 0x06, 0x01, 0x00, 0x04, 0x0b, 0x08, 0x00, 0x09, 0x00, 0x00, 0x00
        /*0020*/ 	.byte	0x00, 0x00, 0x00, 0x00


//--------------------- .nv.info._Z19matrixMultiplyTiledPfS_S_iiiiii --------------------------
	.section	.nv.info._Z19matrixMultiplyTiledPfS_S_iiiiii,"",@"SHT_CUDA_INFO"
	.sectionflags	@""
	.align	4


	//----- nvinfo : EIATTR_CUDA_API_VERSION
	.align		4
        /*0000*/ 	.byte	0x04, 0x37
        /*0002*/ 	.short	(.L_7 - .L_6)
.L_6:
        /*0004*/ 	.word	0x00000082


	//----- nvinfo : EIATTR_KPARAM_INFO
	.align		4
.L_7:
        /*0008*/ 	.byte	0x04, 0x17
        /*000a*/ 	.short	(.L_9 - .L_8)
.L_8:
        /*000c*/ 	.word	0x00000000
        /*0010*/ 	.short	0x0008
        /*0012*/ 	.short	0x002c
        /*0014*/ 	.byte	0x00, 0xf0, 0x11, 0x00


	//----- nvinfo : EIATTR_KPARAM_INFO
	.align		4
.L_9:
        /*0018*/ 	.byte	0x04, 0x17
        /*001a*/ 	.short	(.L_11 - .L_10)
.L_10:
        /*001c*/ 	.word	0x00000000
        /*0020*/ 	.short	0x0007
        /*0022*/ 	.short	0x0028
        /*0024*/ 	.byte	0x00, 0xf0, 0x11, 0x00


	//----- nvinfo : EIATTR_KPARAM_INFO
	.align		4
.L_11:
        /*0028*/ 	.byte	0x04, 0x17
        /*002a*/ 	.short	(.L_13 - .L_12)
.L_12:
        /*002c*/ 	.word	0x00000000
        /*0030*/ 	.short	0x0006
        /*0032*/ 	.short	0x0024
        /*0034*/ 	.byte	0x00, 0xf0, 0x11, 0x00


	//----- nvinfo : EIATTR_KPARAM_INFO
	.align		4
.L_13:
        /*0038*/ 	.byte	0x04, 0x17
        /*003a*/ 	.short	(.L_15 - .L_14)
.L_14:
        /*003c*/ 	.word	0x00000000
        /*0040*/ 	.short	0x0005
        /*0042*/ 	.short	0x0020
        /*0044*/ 	.byte	0x00, 0xf0, 0x11, 0x00


	//----- nvinfo : EIATTR_KPARAM_INFO
	.align		4
.L_15:
        /*0048*/ 	.byte	0x04, 0x17
        /*004a*/ 	.short	(.L_17 - .L_16)
.L_16:
        /*004c*/ 	.word	0x00000000
        /*0050*/ 	.short	0x0004
        /*0052*/ 	.short	0x001c
        /*0054*/ 	.byte	0x00, 0xf0, 0x11, 0x00


	//----- nvinfo : EIATTR_KPARAM_INFO
	.align		4
.L_17:
        /*0058*/ 	.byte	0x04, 0x17
        /*005a*/ 	.short	(.L_19 - .L_18)
.L_18:
        /*005c*/ 	.word	0x00000000
        /*0060*/ 	.short	0x0003
        /*0062*/ 	.short	0x0018
        /*0064*/ 	.byte	0x00, 0xf0, 0x11, 0x00


	//----- nvinfo : EIATTR_KPARAM_INFO
	.align		4
.L_19:
        /*0068*/ 	.byte	0x04, 0x17
        /*006a*/ 	.short	(.L_21 - .L_20)
.L_20:
        /*006c*/ 	.word	0x00000000
        /*0070*/ 	.short	0x0002
        /*0072*/ 	.short	0x0010
        /*0074*/ 	.byte	0x00, 0xf5, 0x21, 0x00


	//----- nvinfo : EIATTR_KPARAM_INFO
	.align		4
.L_21:
        /*0078*/ 	.byte	0x04, 0x17
        /*007a*/ 	.short	(.L_23 - .L_22)
.L_22:
        /*007c*/ 	.word	0x00000000
        /*0080*/ 	.short	0x0001
        /*0082*/ 	.short	0x0008
        /*0084*/ 	.byte	0x00, 0xf5, 0x21, 0x00


	//----- nvinfo : EIATTR_KPARAM_INFO
	.align		4
.L_23:
        /*0088*/ 	.byte	0x04, 0x17
        /*008a*/ 	.short	(.L_25 - .L_24)
.L_24:
        /*008c*/ 	.word	0x00000000
        /*0090*/ 	.short	0x0000
        /*0092*/ 	.short	0x0000
        /*0094*/ 	.byte	0x00, 0xf5, 0x21, 0x00


	//----- nvinfo : EIATTR_SPARSE_MMA_MASK
	.align		4
.L_25:
        /*0098*/ 	.byte	0x03, 0x50
        /*009a*/ 	.short	0x0000


	//----- nvinfo : EIATTR_MAXREG_COUNT
	.align		4
        /*009c*/ 	.byte	0x03, 0x1b
        /*009e*/ 	.short	0x00ff


	//----- nvinfo : EIATTR_NUM_BARRIERS
	.align		4
        /*00a0*/ 	.byte	0x02, 0x4c
        /*00a2*/ 	.byte	0x01
	.zero		1


	//----- nvinfo : EIATTR_MERCURY_ISA_VERSION
	.align		4
        /*00a4*/ 	.byte	0x03, 0x5f
        /*00a6*/ 	.short	0x0101


	//----- nvinfo : EIATTR_VRC_CTA_INIT_COUNT
	.align		4
        /*00a8*/ 	.byte	0x02, 0x4a
	.zero		1
	.zero		1


	//----- nvinfo : EIATTR_EXIT_INSTR_OFFSETS
	.align		4
        /*00ac*/ 	.byte	0x04, 0x1c
        /*00ae*/ 	.short	(.L_27 - .L_26)


	//   ....[0]....
.L_26:
        /*00b0*/ 	.word	0x000005f0


	//   ....[1]....
        /*00b4*/ 	.word	0x00000640


	//----- nvinfo : EIATTR_CBANK_PARAM_SIZE
	.align		4
.L_27:
        /*00b8*/ 	.byte	0x03, 0x19
        /*00ba*/ 	.short	0x0030


	//----- nvinfo : EIATTR_PARAM_CBANK
	.align		4
        /*00bc*/ 	.byte	0x04, 0x0a
        /*00be*/ 	.short	(.L_29 - .L_28)
	.align		4
.L_28:
        /*00c0*/ 	.word	index@(.nv.constant0._Z19matrixMultiplyTiledPfS_S_iiiiii)
        /*00c4*/ 	.short	0x0380
        /*00c6*/ 	.short	0x0030


	//----- nvinfo : EIATTR_SW_WAR
	.align		4
.L_29:
        /*00c8*/ 	.byte	0x04, 0x36
        /*00ca*/ 	.short	(.L_31 - .L_30)
.L_30:
        /*00cc*/ 	.word	0x00000008
.L_31:


//--------------------- .nv.callgraph             --------------------------
	.section	.nv.callgraph,"",@"SHT_CUDA_CALLGRAPH"
	.align	4
	.sectionentsize	8
	.align		4
        /*0000*/ 	.word	0x00000000
	.align		4
        /*0004*/ 	.word	0xffffffff
	.align		4
        /*0008*/ 	.word	0x00000000
	.align		4
        /*000c*/ 	.word	0xfffffffe
	.align		4
        /*0010*/ 	.word	0x00000000
	.align		4
        /*0014*/ 	.word	0xfffffffd
	.align		4
        /*0018*/ 	.word	0x00000000
	.align		4
        /*001c*/ 	.word	0xfffffffc


//--------------------- .text._Z19matrixMultiplyTiledPfS_S_iiiiii --------------------------
	.section	.text._Z19matrixMultiplyTiledPfS_S_iiiiii,"ax",@progbits
	.align	128
        .global         _Z19matrixMultiplyTiledPfS_S_iiiiii
        .type           _Z19matrixMultiplyTiledPfS_S_iiiiii,@function
        .size           _Z19matrixMultiplyTiledPfS_S_iiiiii,(.L_x_3 - _Z19matrixMultiplyTiledPfS_S_iiiiii)
        .other          _Z19matrixMultiplyTiledPfS_S_iiiiii,@"STO_CUDA_ENTRY STV_DEFAULT"
_Z19matrixMultiplyTiledPfS_S_iiiiii:
.text._Z19matrixMultiplyTiledPfS_S_iiiiii:
[----:B------:R-:W-:Y:S01]  /*0000*/  LDC R1, c[0x0][0x37c] ;  /* 0x0000df00ff017b82 */ /* 0x000fe20000000800 */
[----:B------:R-:W0:Y:S01]  /*0010*/  S2R R13, SR_CTAID.Y ;  /* 0x00000000000d7919 */ /* 0x000e220000002600 */
[----:B------:R-:W1:Y:S01]  /*0020*/  LDCU UR9, c[0x0][0x39c] ;  /* 0x00007380ff0977ac */ /* 0x000e620008000800 */
[----:B------:R-:W-:Y:S01]  /*0030*/  HFMA2 R23, -RZ, RZ, 0, 0 ;  /* 0x00000000ff177431 */ /* 0x000fe200000001ff */
[----:B------:R-:W0:Y:S01]  /*0040*/  S2R R15, SR_TID.Y ;  /* 0x00000000000f7919 */ /* 0x000e220000002200 */
[----:B------:R-:W2:Y:S01]  /*0050*/  LDCU.64 UR10, c[0x0][0x358] ;  /* 0x00006b00ff0a77ac */ /* 0x000ea20008000a00 */
[----:B------:R-:W3:Y:S01]  /*0060*/  S2R R5, SR_CTAID.X ;  /* 0x0000000000057919 */ /* 0x000ee20000002500 */
[----:B------:R-:W3:Y:S01]  /*0070*/  S2R R0, SR_TID.X ;  /* 0x0000000000007919 */ /* 0x000ee20000002100 */
[----:B-1----:R-:W-:Y:S01]  /*0080*/  UISETP.GE.AND UP0, UPT, UR9, -0xe, UPT ;  /* 0xfffffff20900788c */ /* 0x002fe2000bf06270 */
[----:B0-----:R-:W-:Y:S02]  /*0090*/  LEA R13, R13, R15, 0x4 ;  /* 0x0000000f0d0d7211 */ /* 0x001fe400078e20ff */
[----:B---3--:R-:W-:-:S06]  /*00a0*/  LEA R12, R5, R0, 0x4 ;  /* 0x00000000050c7211 */ /* 0x008fcc00078e20ff */
[----:B--2---:R-:W-:Y:S05]  /*00b0*/  BRA.U !UP0, `(.L_x_0) ;  /* 0x0000000508407547 */ /* 0x004fea000b800000 */
[----:B------:R-:W0:Y:S01]  /*00c0*/  S2UR UR7, SR_CgaCtaId ;  /* 0x00000000000779c3 */ /* 0x000e220000008800 */
[----:B------:R-:W1:Y:S01]  /*00d0*/  LDCU UR12, c[0x0][0x3a4] ;  /* 0x00007480ff0c77ac */ /* 0x000e620008000800 */
[----:B------:R-:W-:Y:S01]  /*00e0*/  MOV R23, RZ ;  /* 0x000000ff00177202 */ /* 0x000fe20000000f00 */
[----:B------:R-:W-:Y:S01]  /*00f0*/  IMAD R14, R13, UR9, R0 ;  /* 0x000000090d0e7c24 */ /* 0x000fe2000f8e0200 */
[----:B------:R-:W-:Y:S01]  /*0100*/  UMOV UR6, 0x400 ;  /* 0x0000040000067882 */ /* 0x000fe20000000000 */
[----:B------:R-:W-:-:S03]  /*0110*/  UIADD3 UR4, UPT, UPT, UR9, -0x1, URZ ;  /* 0xffffffff09047890 */ /* 0x000fc6000fffe0ff */
[----:B------:R-:W2:Y:S01]  /*0120*/  LDC.64 R2, c[0x0][0x3a0] ;  /* 0x0000e800ff027b82 */ /* 0x000ea20000000a00 */
[----:B------:R-:W3:Y:S01]  /*0130*/  LDCU.64 UR14, c[0x0][0x398] ;  /* 0x00007300ff0e77ac */ /* 0x000ee20008000a00 */
[----:B------:R-:W-:-:S04]  /*0140*/  USHF.R.S32.HI UR5, URZ, 0x1f, UR4 ;  /* 0x0000001fff057899 */ /* 0x000fc80008011404 */
[----:B------:R-:W-:Y:S01]  /*0150*/  ULEA.HI UR5, UR5, UR4, URZ, 0x4 ;  /* 0x0000000405057291 */ /* 0x000fe2000f8f20ff */
[----:B-1----:R-:W-:-:S03]  /*0160*/  IMAD R20, R15, UR12, R0 ;  /* 0x0000000c0f147c24 */ /* 0x002fc6000f8e0200 */
[----:B------:R-:W-:Y:S02]  /*0170*/  USHF.R.S32.HI UR5, URZ, 0x4, UR5 ;  /* 0x00000004ff057899 */ /* 0x000fe40008011405 */
[----:B0-----:R-:W-:Y:S01]  /*0180*/  ULEA UR8, UR7, UR6, 0x18 ;  /* 0x0000000607087291 */ /* 0x001fe2000f8ec0ff */
[----:B------:R-:W-:Y:S01]  /*0190*/  LEA R20, R5, R20, 0x4 ;  /* 0x0000001405147211 */ /* 0x000fe200078e20ff */
[----:B------:R-:W-:Y:S02]  /*01a0*/  UIADD3 UR6, UPT, UPT, UR6, 0x400, URZ ;  /* 0x0000040006067890 */ /* 0x000fe4000fffe0ff */
[----:B------:R-:W-:Y:S02]  /*01b0*/  UIADD3 UR5, UPT, UPT, -UR5, URZ, URZ ;  /* 0x000000ff05057290 */ /* 0x000fe4000fffe1ff */
[----:B------:R-:W-:Y:S01]  /*01c0*/  ULEA UR6, UR7, UR6, 0x18 ;  /* 0x0000000607067291 */ /* 0x000fe2000f8ec0ff */
[----:B------:R-:W-:-:S04]  /*01d0*/  LEA R17, R15, UR8, 0x6 ;  /* 0x000000080f117c11 */ /* 0x000fc8000f8e30ff */
[C---:B------:R-:W-:Y:S02]  /*01e0*/  LEA R19, R0.reuse, R17, 0x2 ;  /* 0x0000001100137211 */ /* 0x040fe400078e10ff */
[----:B------:R-:W-:-:S04]  /*01f0*/  LEA R18, R0, UR6, 0x2 ;  /* 0x0000000600127c11 */ /* 0x000fc8000f8e10ff */
[----:B---3--:R-:W-:-:S07]  /*0200*/  LEA R16, R15, R18, 0x6 ;  /* 0x000000120f107211 */ /* 0x008fce00078e30ff */
.L_x_1:
[----:B------:R-:W-:Y:S01]  /*0210*/  ISETP.GE.AND P1, PT, R0, UR15, PT ;  /* 0x0000000f00007c0c */ /* 0x000fe2000bf26270 */
[----:B------:R-:W-:Y:S01]  /*0220*/  HFMA2 R29, -RZ, RZ, 0, 0 ;  /* 0x00000000ff1d7431 */ /* 0x000fe200000001ff */
[----:B--2---:R-:W-:Y:S02]  /*0230*/  ISETP.GE.AND P0, PT, R12, R3, PT ;  /* 0x000000030c00720c */ /* 0x004fe40003f06270 */
[----:B------:R-:W-:Y:S02]  /*0240*/  ISETP.GE.OR P1, PT, R13, UR14, P1 ;  /* 0x0000000e0d007c0c */ /* 0x000fe40008f26670 */
[----:B------:R-:W-:Y:S02]  /*0250*/  ISETP.GE.OR P0, PT, R15, R2, P0 ;  /* 0x000000020f00720c */ /* 0x000fe40000706670 */
[----:B------:R-:W-:-:S09]  /*0260*/  MOV R22, RZ ;  /* 0x000000ff00167202 */ /* 0x000fd20000000f00 */
[----:B------:R-:W0:Y:S08]  /*0270*/  @!P1 LDC.64 R6, c[0x0][0x380] ;  /* 0x0000e000ff069b82 */ /* 0x000e300000000a00 */
[----:B------:R-:W1:Y:S01]  /*0280*/  @!P0 LDC.64 R4, c[0x0][0x388] ;  /* 0x0000e200ff048b82 */ /* 0x000e620000000a00 */
[----:B0-----:R-:W-:-:S05]  /*0290*/  @!P1 IMAD.WIDE R6, R14, 0x4, R6 ;  /* 0x000000040e069825 */ /* 0x001fca00078e0206 */
[----:B------:R-:W2:Y:S01]  /*02a0*/  @!P1 LDG.E R22, desc[UR10][R6.64] ;  /* 0x0000000a06169981 */ /* 0x000ea2000c1e1900 */
[----:B-1----:R-:W-:-:S05]  /*02b0*/  @!P0 IMAD.WIDE R24, R20, 0x4, R4 ;  /* 0x0000000414188825 */ /* 0x002fca00078e0204 */
[----:B------:R-:W3:Y:S01]  /*02c0*/  @!P0 LDG.E R29, desc[UR10][R24.64] ;  /* 0x0000000a181d8981 */ /* 0x000ee2000c1e1900 */
[----:B------:R-:W-:-:S04]  /*02d0*/  UIADD3 UR5, UPT, UPT, UR5, 0x1, URZ ;  /* 0x0000000105057890 */ /* 0x000fc8000fffe0ff */
[----:B------:R-:W-:Y:S01]  /*02e0*/  UISETP.NE.AND UP0, UPT, UR5, 0x1, UPT ;  /* 0x000000010500788c */ /* 0x000fe2000bf05270 */
[----:B------:R-:W-:Y:S02]  /*02f0*/  IADD3 R0, PT, PT, R0, 0x10, RZ ;  /* 0x0000001000007810 */ /* 0x000fe40007ffe0ff */
[----:B------:R-:W-:Y:S02]  /*0300*/  IADD3 R15, PT, PT, R15, 0x10, RZ ;  /* 0x000000100f0f7810 */ /* 0x000fe40007ffe0ff */
[----:B------:R-:W-:Y:S02]  /*0310*/  IADD3 R14, PT, PT, R14, 0x10, RZ ;  /* 0x000000100e0e7810 */ /* 0x000fe40007ffe0ff */
[----:B------:R-:W-:Y:S01]  /*0320*/  LEA R20, R3, R20, 0x4 ;  /* 0x0000001403147211 */ /* 0x000fe200078e20ff */
[----:B--2---:R-:W-:Y:S04]  /*0330*/  STS [R19], R22 ;  /* 0x0000001613007388 */ /* 0x004fe80000000800 */
[----:B---3--:R-:W-:Y:S01]  /*0340*/  STS [R16], R29 ;  /* 0x0000001d10007388 */ /* 0x008fe20000000800 */
[----:B------:R-:W-:Y:S06]  /*0350*/  BAR.SYNC.DEFER_BLOCKING 0x0 ;  /* 0x0000000000007b1d */ /* 0x000fec0000010000 */
[----:B------:R-:W-:Y:S04]  /*0360*/  LDS R26, [R18] ;  /* 0x00000000121a7984 */ /* 0x000fe80000000800 */
[----:B------:R-:W0:Y:S04]  /*0370*/  LDS.128 R8, [R17] ;  /* 0x0000000011087984 */ /* 0x000e280000000c00 */
[----:B------:R-:W1:Y:S04]  /*0380*/  LDS R25, [R18+0x40] ;  /* 0x0000400012197984 */ /* 0x000e680000000800 */
[----:B------:R-:W2:Y:S04]  /*0390*/  LDS R27, [R18+0x80] ;  /* 0x00008000121b7984 */ /* 0x000ea80000000800 */
[----:B------:R-:W3:Y:S04]  /*03a0*/  LDS R28, [R18+0xc0] ;  /* 0x0000c000121c7984 */ /* 0x000ee80000000800 */
[----:B------:R-:W-:Y:S04]  /*03b0*/  LDS R21, [R18+0x100] ;  /* 0x0001000012157984 */ /* 0x000fe80000000800 */
[----:B------:R-:W4:Y:S04]  /*03c0*/  LDS.128 R4, [R17+0x10] ;  /* 0x0000100011047984 */ /* 0x000f280000000c00 */
[----:B------:R-:W5:Y:S04]  /*03d0*/  LDS R22, [R18+0x140] ;  /* 0x0001400012167984 */ /* 0x000f680000000800 */
[----:B------:R-:W-:Y:S01]  /*03e0*/  LDS R24, [R18+0x240] ;  /* 0x0002400012187984 */ /* 0x000fe20000000800 */
[----:B0-----:R-:W-:-:S03]  /*03f0*/  FFMA R8, R8, R26, R23 ;  /* 0x0000001a08087223 */ /* 0x001fc60000000017 */
[----:B------:R-:W-:Y:S01]  /*0400*/  LDS R26, [R18+0x1c0] ;  /* 0x0001c000121a7984 */ /* 0x000fe20000000800 */
[----:B-1----:R-:W-:-:S03]  /*0410*/  FFMA R8, R25, R9, R8 ;  /* 0x0000000919087223 */ /* 0x002fc60000000008 */
[----:B------:R-:W0:Y:S01]  /*0420*/  LDS R25, [R18+0x180] ;  /* 0x0001800012197984 */ /* 0x000e220000000800 */
[----:B--2---:R-:W-:-:S03]  /*0430*/  FFMA R27, R27, R10, R8 ;  /* 0x0000000a1b1b7223 */ /* 0x004fc60000000008 */
[----:B------:R-:W-:Y:S01]  /*0440*/  LDS R23, [R18+0x200] ;  /* 0x0002000012177984 */ /* 0x000fe20000000800 */
[----:B---3--:R-:W-:-:S03]  /*0450*/  FFMA R27, R28, R11, R27 ;  /* 0x0000000b1c1b7223 */ /* 0x008fc6000000001b */
[----:B------:R-:W1:Y:S04]  /*0460*/  LDS.128 R8, [R17+0x20] ;  /* 0x0000200011087984 */ /* 0x000e680000000c00 */
[----:B------:R-:W-:Y:S01]  /*0470*/  LDS R28, [R18+0x380] ;  /* 0x00038000121c7984 */ /* 0x000fe20000000800 */
[----:B----4-:R-:W-:-:S04]  /*0480*/  FFMA R21, R4, R21, R27 ;  /* 0x0000001504157223 */ /* 0x010fc8000000001b */
[----:B-----5:R-:W-:Y:S02]  /*0490*/  FFMA R22, R22, R5, R21 ;  /* 0x0000000516167223 */ /* 0x020fe40000000015 */
[----:B------:R-:W2:Y:S02]  /*04a0*/  LDS R21, [R18+0x280] ;  /* 0x0002800012157984 */ /* 0x000ea40000000800 */
[----:B0-----:R-:W-:Y:S02]  /*04b0*/  FFMA R25, R25, R6, R22 ;  /* 0x0000000619197223 */ /* 0x001fe40000000016 */
[----:B------:R-:W0:Y:S02]  /*04c0*/  LDS R22, [R18+0x2c0] ;  /* 0x0002c00012167984 */ /* 0x000e240000000800 */
[----:B------:R-:W-:Y:S02]  /*04d0*/  FFMA R27, R26, R7, R25 ;  /* 0x000000071a1b7223 */ /* 0x000fe40000000019 */
[----:B------:R-:W-:Y:S04]  /*04e0*/  LDS R25, [R18+0x300] ;  /* 0x0003000012197984 */ /* 0x000fe80000000800 */
[----:B------:R-:W3:Y:S01]  /*04f0*/  LDS.128 R4, [R17+0x30] ;  /* 0x0000300011047984 */ /* 0x000ee20000000c00 */
[----:B-1----:R-:W-:-:S03]  /*0500*/  FFMA R23, R8, R23, R27 ;  /* 0x0000001708177223 */ /* 0x002fc6000000001b */
[----:B------:R-:W1:Y:S01]  /*0510*/  LDS R8, [R18+0x340] ;  /* 0x0003400012087984 */ /* 0x000e620000000800 */
[----:B------:R-:W-:-:S03]  /*0520*/  FFMA R26, R24, R9, R23 ;  /* 0x00000009181a7223 */ /* 0x000fc60000000017 */
[----:B------:R-:W4:Y:S01]  /*0530*/  LDS R24, [R18+0x3c0] ;  /* 0x0003c00012187984 */ /* 0x000f220000000800 */
[----:B--2---:R-:W-:-:S04]  /*0540*/  FFMA R21, R21, R10, R26 ;  /* 0x0000000a15157223 */ /* 0x004fc8000000001a */
[----:B0-----:R-:W-:-:S04]  /*0550*/  FFMA R11, R22, R11, R21 ;  /* 0x0000000b160b7223 */ /* 0x001fc80000000015 */
[----:B---3--:R-:W-:-:S04]  /*0560*/  FFMA R11, R4, R25, R11 ;  /* 0x00000019040b7223 */ /* 0x008fc8000000000b */
[----:B-1----:R-:W-:-:S04]  /*0570*/  FFMA R5, R8, R5, R11 ;  /* 0x0000000508057223 */ /* 0x002fc8000000000b */
[----:B------:R-:W-:-:S04]  /*0580*/  FFMA R5, R28, R6, R5 ;  /* 0x000000061c057223 */ /* 0x000fc80000000005 */
[----:B----4-:R-:W-:Y:S01]  /*0590*/  FFMA R23, R24, R7, R5 ;  /* 0x0000000718177223 */ /* 0x010fe20000000005 */
[----:B------:R-:W-:Y:S06]  /*05a0*/  BAR.SYNC.DEFER_BLOCKING 0x0 ;  /* 0x0000000000007b1d */ /* 0x000fec0000010000 */
[----:B------:R-:W-:Y:S05]  /*05b0*/  BRA.U UP0, `(.L_x_1) ;  /* 0xfffffffd00147547 */ /* 0x000fea000b83ffff */
.L_x_0:
[----:B------:R-:W0:Y:S02]  /*05c0*/  LDCU.64 UR4, c[0x0][0x3a8] ;  /* 0x00007500ff0477ac */ /* 0x000e240008000a00 */
[----:B0-----:R-:W-:-:S04]  /*05d0*/  ISETP.GE.AND P0, PT, R12, UR5, PT ;  /* 0x000000050c007c0c */ /* 0x001fc8000bf06270 */
[----:B------:R-:W-:-:S13]  /*05e0*/  ISETP.GE.OR P0, PT, R13, UR4, P0 ;  /* 0x000000040d007c0c */ /* 0x000fda0008706670 */
[----:B------:R-:W-:Y:S05]  /*05f0*/  @P0 EXIT ;  /* 0x000000000000094d */ /* 0x000fea0003800000 */
[----:B------:R-:W0:Y:S01]  /*0600*/  LDC.64 R2, c[0x0][0x390] ;  /* 0x0000e400ff027b82 */ /* 0x000e220000000a00 */
[----:B------:R-:W-:-:S04]  /*0610*/  IMAD R13, R13, UR5, R12 ;  /* 0x000000050d0d7c24 */ /* 0x000fc8000f8e020c */
[----:B0-----:R-:W-:-:S05]  /*0620*/  IMAD.WIDE.U32 R2, R13, 0x4, R2 ;  /* 0x000000040d027825 */ /* 0x001fca00078e0002 */
[----:B------:R-:W-:Y:S01]  /*0630*/  STG.E desc[UR10][R2.64], R23 ;  /* 0x0000001702007986 */ /* 0x000fe2000c10190a */
[----:B------:R-:W-:Y:S05]  /*0640*/  EXIT ;  /* 0x000000000000794d */ /* 0x000fea0003800000 */
.L_x_2:
[----:B------:R-:W-:-:S00]  /*0650*/  BRA `(.L_x_2) ;  /* 0xfffffffc00fc7947 */ /* 0x000fc0000383ffff */
[----:B------:R-:W-:-:S00]  /*0660*/  NOP ;  /* 0x0000000000007918 */ /* 0x000fc00000000000 */
        /* <DEDUP_REMOVED lines=9> */
.L_x_3:


//--------------------- .nv.shared._Z19matrixMultiplyTiledPfS_S_iiiiii --------------------------
	.section	.nv.shared._Z19matrixMultiplyTiledPfS_S_iiiiii,"aw",@nobits
	.sectionflags	@""
	.align	4
.nv.shared._Z19matrixMultiplyTiledPfS_S_iiiiii:
	.zero		3072


//--------------------- .nv.shared.reserved.0     --------------------------
	.section	.nv.shared.reserved.0,"aw",@nobits
	.weak		__nv_reservedSMEM_offset_0_alias
	.size		__nv_reservedSMEM_offset_0_alias, 0, 64
	.other		__nv_reservedSMEM_offset_0_alias,@"STO_CUDA_RESERVED_SHARED STV_DEFAULT"
__nv_reservedSMEM_offset_0_alias:
	.zero		0
	.zero		64


//--------------------- .nv.constant0._Z19matrixMultiplyTiledPfS_S_iiiiii --------------------------
	.section	.nv.constant0._Z19matrixMultiplyTiledPfS_S_iiiiii,"a",@progbits
	.sectionflags	@""
	.align	4
.nv.constant0._Z19matrixMultiplyTiledPfS_S_iiiiii:
	.zero		944


//--------------------- SYMBOLS --------------------------

	.type		.nv.reservedSmem.offset0,@object
	.size		.nv.reservedSmem.offset0,0x4
	.type		.nv.reservedSmem.cap,@object
	.size		.nv.reservedSmem.cap,0x4
